//
// Generated by NVIDIA NVVM Compiler
//
// Compiler Build ID: CL-36424714
// Cuda compilation tools, release 13.0, V13.0.88
// Based on NVVM 20.0.0
//

.version 9.0
.target sm_100
.address_size 64

	// .globl	_Z13ldmatrix_testv
.extern .func  (.param .b32 func_retval0) vprintf
(
	.param .b64 vprintf_param_0,
	.param .b64 vprintf_param_1
)
;
// _ZZ13ldmatrix_testvE4smem has been demoted
.global .align 1 .b8 $str[15] = {118, 97, 108, 117, 101, 32, 37, 100, 32, 61, 32, 37, 100, 9};

.visible .entry _Z13ldmatrix_testv()
{
	.local .align 8 .b8 	__local_depot0[8];
	.reg .b64 	%SP;
	.reg .b64 	%SPL;
	.reg .pred 	%p<4>;
	.reg .b16 	%rs<20>;
	.reg .b32 	%r<49>;
	.reg .b64 	%rd<7>;
	// demoted variable
	.shared .align 2 .b8 _ZZ13ldmatrix_testvE4smem[8192];
	mov.u64 	%SPL, __local_depot0;
	cvta.local.u64 	%SP, %SPL;
	mov.u32 	%r1, %tid.x;
	mov.u32 	%r20, _ZZ13ldmatrix_testvE4smem;
	cvt.u64.u32 	%rd2, %r20;
	cvta.shared.u64 	%rd1, %rd2;
	// begin inline asm
	{
	  .reg .u64 u64addr;
	  cvta.to.shared.u64 u64addr, %rd1;
	  cvt.u32.u64 %r19, u64addr;
	}
	// end inline asm
	mov.u32 	%r3, %ntid.x;
	add.s32 	%r21, %r1, %r3;
	cvt.u16.u32 	%rs10, %r21;
	xor.b16  	%rs11, %rs10, 4095;
	cvt.u16.u32 	%rs1, %r3;
	div.u16 	%rs12, %rs11, %rs1;
	and.b16  	%rs2, %rs12, 3;
	setp.eq.s16 	%p1, %rs2, 2;
	mov.u32 	%r46, %r1;
	@%p1 bra 	$L__BB0_3;
	cvt.u32.u16 	%r4, %rs2;
	mov.b32 	%r45, 0;
	mov.u32 	%r46, %r1;
$L__BB0_2:
	.pragma "nounroll";
	shl.b32 	%r23, %r46, 1;
	add.s32 	%r25, %r20, %r23;
	st.shared.u16 	[%r25], %r46;
	add.s32 	%r46, %r46, %r3;
	add.s32 	%r45, %r45, 1;
	xor.b32  	%r26, %r45, %r4;
	setp.ne.s32 	%p2, %r26, 2;
	@%p2 bra 	$L__BB0_2;
$L__BB0_3:
	shl.b16 	%rs14, %rs1, 1;
	cvt.u16.u32 	%rs3, %r46;
	add.s16 	%rs4, %rs14, %rs3;
	shl.b16 	%rs5, %rs1, 2;
	mad.lo.s16 	%rs6, %rs1, 3, %rs3;
	add.s32 	%r27, %r3, %r46;
	cvt.u16.u32 	%rs7, %r27;
	shl.b32 	%r10, %r3, 1;
	shl.b32 	%r28, %r46, 1;
	add.s32 	%r47, %r20, %r28;
	shl.b32 	%r12, %r3, 3;
	shl.b32 	%r13, %r3, 2;
	mul.lo.s32 	%r14, %r3, 6;
	mov.b16 	%rs19, 0;
$L__BB0_4:
	add.s16 	%rs15, %rs3, %rs19;
	st.shared.u16 	[%r47], %rs15;
	add.s32 	%r30, %r46, %r3;
	add.s16 	%rs16, %rs7, %rs19;
	add.s32 	%r31, %r47, %r10;
	st.shared.u16 	[%r31], %rs16;
	add.s32 	%r32, %r30, %r3;
	add.s16 	%rs17, %rs4, %rs19;
	add.s32 	%r33, %r47, %r13;
	st.shared.u16 	[%r33], %rs17;
	add.s32 	%r34, %r32, %r3;
	add.s16 	%rs18, %rs6, %rs19;
	add.s32 	%r35, %r47, %r14;
	st.shared.u16 	[%r35], %rs18;
	add.s32 	%r46, %r34, %r3;
	add.s16 	%rs19, %rs19, %rs5;
	add.s32 	%r47, %r47, %r12;
	setp.lt.u32 	%p3, %r46, 4096;
	@%p3 bra 	$L__BB0_4;
	add.u64 	%rd3, %SP, 0;
	add.u64 	%rd4, %SPL, 0;
	bar.sync 	0;
	shl.b32 	%r41, %r1, 7;
	add.s32 	%r40, %r19, %r41;
	// begin inline asm
	ldmatrix.sync.aligned.m8n8.x4.shared.b16 {%r36, %r37, %r38, %r39}, [%r40];
	// end inline asm
	st.local.v2.u32 	[%rd4], {%r1, %r36};
	mov.u64 	%rd5, $str;
	cvta.global.u64 	%rd6, %rd5;
	{ // callseq 0, 0
	.param .b64 param0;
	st.param.b64 	[param0], %rd6;
	.param .b64 param1;
	st.param.b64 	[param1], %rd3;
	.param .b32 retval0;
	call.uni (retval0), 
	vprintf, 
	(
	param0, 
	param1
	);
	ld.param.b32 	%r42, [retval0];
	} // callseq 0
	ret;

}


// ===== COMPILED SASS (sm_100) =====

	.target	sm_100

	.elftype	@"ET_EXEC"


//--------------------- .note.nv.tkinfo           --------------------------
	.section	.note.nv.tkinfo,"",@"SHT_NOTE"
	.sectionflags	@"SHF_NOTE_NV_TKINFO"
	.tkinfo
        /*0018*/ 	.word	0x00000002
        /*0030*/ 	.string	""
        /*0030*/ 	.string	"ptxas"
        /*0030*/ 	.string	"Cuda compilation tools, release 13.0, V13.0.88"
        /*0030*/ 	.string	"Build cuda_13.0.r13.0/compiler.36424714_0"
        /*0030*/ 	.string	"-arch sm_100 -m 64 "



//--------------------- .note.nv.cuinfo           --------------------------
	.section	.note.nv.cuinfo,"",@"SHT_NOTE"
	.sectionflags	@"SHF_NOTE_NV_CUINFO"
        /*0018*/ 	.short	0x0002
        /*001a*/ 	.short	0x0064
        /*001c*/ 	.short	0x0082
	.zero		2


//--------------------- .nv.info                  --------------------------
	.section	.nv.info,"",@"SHT_CUDA_INFO"
	.align	4


	//----- nvinfo : EIATTR_REGCOUNT
	.align		4
        /*0000*/ 	.byte	0x04, 0x2f
        /*0002*/ 	.short	(.L_2 - .L_1)
	.align		4
.L_1:
        /*0004*/ 	.word	index@(_Z13ldmatrix_testv)
        /*0008*/ 	.word	0x00000018


	//----- nvinfo : EIATTR_FRAME_SIZE
	.align		4
.L_2:
        /*000c*/ 	.byte	0x04, 0x11
        /*000e*/ 	.short	(.L_4 - .L_3)
	.align		4
.L_3:
        /*0010*/ 	.word	index@($__internal_0_$__cuda_sm20_div_u16)
        /*0014*/ 	.word	0x00000008


	//----- nvinfo : EIATTR_FRAME_SIZE
	.align		4
.L_4:
        /*0018*/ 	.byte	0x04, 0x11
        /*001a*/ 	.short	(.L_6 - .L_5)
	.align		4
.L_5:
        /*001c*/ 	.word	index@(_Z13ldmatrix_testv)
        /*0020*/ 	.word	0x00000008


	//----- nvinfo : EIATTR_MIN_STACK_SIZE
	.align		4
.L_6:
        /*0024*/ 	.byte	0x04, 0x12
        /*0026*/ 	.short	(.L_8 - .L_7)
	.align		4
.L_7:
        /*0028*/ 	.word	index@(_Z13ldmatrix_testv)
        /*002c*/ 	.word	0x00000008
.L_8:


//--------------------- .nv.compat                --------------------------
	.section	.nv.compat,"",@"SHT_CUDA_COMPAT_INFO"
	.align	4
        /*0000*/ 	.byte	0x02, 0x09, 0x00, 0x00, 0x02, 0x02, 0x01, 0x00, 0x02, 0x05, 0x05, 0x00, 0x03, 0x07, 0x01, 0x01
        /*0010*/ 	.byte	0x02, 0x03, 0x00, 0x00, 0x02, 0x06, 0x01, 0x00, 0x04, 0x0b, 0x08, 0x00, 0x01, 0x00, 0x00, 0x00
        /*0020*/ 	.byte	0x00, 0x00, 0x00, 0x00


//--------------------- .nv.info._Z13ldmatrix_testv --------------------------
	.section	.nv.info._Z13ldmatrix_testv,"",@"SHT_CUDA_INFO"
	.sectionflags	@""
	.align	4


	//----- nvinfo : EIATTR_CUDA_API_VERSION
	.align		4
        /*0000*/ 	.byte	0x04, 0x37
        /*0002*/ 	.short	(.L_10 - .L_9)
.L_9:
        /*0004*/ 	.word	0x00000082


	//----- nvinfo : EIATTR_SPARSE_MMA_MASK
	.align		4
.L_10:
        /*0008*/ 	.byte	0x03, 0x50
        /*000a*/ 	.short	0x0000


	//----- nvinfo : EIATTR_MAXREG_COUNT
	.align		4
        /*000c*/ 	.byte	0x03, 0x1b
        /*000e*/ 	.short	0x00ff


	//----- nvinfo : EIATTR_NUM_BARRIERS
	.align		4
        /*0010*/ 	.byte	0x02, 0x4c
        /*0012*/ 	.byte	0x01
	.zero		1


	//----- nvinfo : EIATTR_EXTERNS
	.align		4
        /*0014*/ 	.byte	0x04, 0x0f
        /*0016*/ 	.short	(.L_12 - .L_11)


	//   ....[0]....
	.align		4
.L_11:
        /*0018*/ 	.word	index@(vprintf)


	//----- nvinfo : EIATTR_MERCURY_ISA_VERSION
	.align		4
.L_12:
        /*001c*/ 	.byte	0x03, 0x5f
        /*001e*/ 	.short	0x0101


	//----- nvinfo : EIATTR_VRC_CTA_INIT_COUNT
	.align		4
        /*0020*/ 	.byte	0x02, 0x4a
	.zero		1
	.zero		1


	//----- nvinfo : EIATTR_SYSCALL_OFFSETS
	.align		4
        /*0024*/ 	.byte	0x04, 0x46
        /*0026*/ 	.short	(.L_14 - .L_13)


	//   ....[0]....
.L_13:
        /*0028*/ 	.word	0x000004b0


	//----- nvinfo : EIATTR_EXIT_INSTR_OFFSETS
	.align		4
.L_14:
        /*002c*/ 	.byte	0x04, 0x1c
        /*002e*/ 	.short	(.L_16 - .L_15)


	//   ....[0]....
.L_15:
        /*0030*/ 	.word	0x000004c0


	//----- nvinfo : EIATTR_CRS_STACK_SIZE
	.align		4
.L_16:
        /*0034*/ 	.byte	0x04, 0x1e
        /*0036*/ 	.short	(.L_18 - .L_17)
.L_17:
        /*0038*/ 	.word	0x00000000


	//----- nvinfo : EIATTR_SW_WAR
	.align		4
.L_18:
        /*003c*/ 	.byte	0x04, 0x36
        /*003e*/ 	.short	(.L_20 - .L_19)
.L_19:
        /*0040*/ 	.word	0x00000008
.L_20:


//--------------------- .nv.callgraph             --------------------------
	.section	.nv.callgraph,"",@"SHT_CUDA_CALLGRAPH"
	.align	4
	.sectionentsize	8
	.align		4
        /*0000*/ 	.word	0x00000000
	.align		4
        /*0004*/ 	.word	0xffffffff
	.align		4
        /*0008*/ 	.word	index@(_Z13ldmatrix_testv)
	.align		4
        /*000c*/ 	.word	index@(vprintf)
	.align		4
        /*0010*/ 	.word	0x00000000
	.align		4
        /*0014*/ 	.word	0xfffffffe
	.align		4
        /*0018*/ 	.word	0x00000000
	.align		4
        /*001c*/ 	.word	0xfffffffd
	.align		4
        /*0020*/ 	.word	0x00000000
	.align		4
        /*0024*/ 	.word	0xfffffffc


//--------------------- .nv.constant4             --------------------------
	.section	.nv.constant4,"a",@progbits
	.align	8
	.align		8
.nv.constant4:
        /*0000*/ 	.dword	vprintf
	.align		8
        /*0008*/ 	.dword	$str


//--------------------- .text._Z13ldmatrix_testv  --------------------------
	.section	.text._Z13ldmatrix_testv,"ax",@progbits
	.align	128
        .global         _Z13ldmatrix_testv
        .type           _Z13ldmatrix_testv,@function
        .size           _Z13ldmatrix_testv,(.L_x_7 - _Z13ldmatrix_testv)
        .other          _Z13ldmatrix_testv,@"STO_CUDA_ENTRY STV_DEFAULT"
_Z13ldmatrix_testv:
.text._Z13ldmatrix_testv:
[----:B------:R-:W0:Y:S01]  /*0000*/  LDC R1, c[0x0][0x37c] ;  /* 0x0000df00ff017b82 */ /* 0x000e220000000800 */
[----:B------:R-:W1:Y:S01]  /*0010*/  S2R R2, SR_TID.X ;  /* 0x0000000000027919 */ /* 0x000e620000002100 */
[----:B------:R-:W2:Y:S06]  /*0020*/  LDCU UR8, c[0x0][0x2fc] ;  /* 0x00005f80ff0877ac */ /* 0x000eac0008000800 */
[----:B------:R-:W3:Y:S01]  /*0030*/  LDC R3, c[0x0][0x360] ;  /* 0x0000d800ff037b82 */ /* 0x000ee20000000800 */
[----:B0-----:R-:W-:Y:S01]  /*0040*/  VIADD R1, R1, 0xfffffff8 ;  /* 0xfffffff801017836 */ /* 0x001fe20000000000 */
[----:B------:R-:W-:Y:S01]  /*0050*/  MOV R10, 0x150 ;  /* 0x00000150000a7802 */ /* 0x000fe20000000f00 */
[----:B------:R-:W0:Y:S01]  /*0060*/  LDCU UR5, c[0x0][0x2f8] ;  /* 0x00005f00ff0577ac */ /* 0x000e220008000800 */
[----:B------:R-:W-:-:S04]  /*0070*/  UMOV UR4, 0x400 ;  /* 0x0000040000047882 */ /* 0x000fc80000000000 */
[----:B------:R-:W4:Y:S08]  /*0080*/  S2UR UR6, SR_CgaCtaId ;  /* 0x00000000000679c3 */ /* 0x000f300000008800 */
[----:B------:R-:W5:Y:S01]  /*0090*/  S2UR UR7, SR_SWINHI ;  /* 0x00000000000779c3 */ /* 0x000f620000002f00 */
[----:B0-----:R-:W-:Y:S02]  /*00a0*/  IADD3 R6, P0, PT, R1, UR5, RZ ;  /* 0x0000000501067c10 */ /* 0x001fe4000ff1e0ff */
[----:B---3--:R-:W-:-:S03]  /*00b0*/  LOP3.LUT R4, R3, 0xffff, RZ, 0xc0, !PT ;  /* 0x0000ffff03047812 */ /* 0x008fc600078ec0ff */
[----:B--2---:R-:W-:Y:S02]  /*00c0*/  IMAD.X R7, RZ, RZ, UR8, P0 ;  /* 0x00000008ff077e24 */ /* 0x004fe400080e06ff */
[----:B-1----:R-:W-:Y:S01]  /*00d0*/  IMAD.IADD R0, R2, 0x1, R3 ;  /* 0x0000000102007824 */ /* 0x002fe200078e0203 */
[----:B----4-:R-:W-:-:S04]  /*00e0*/  ULEA UR6, UR6, UR4, 0x18 ;  /* 0x0000000406067291 */ /* 0x010fc8000f8ec0ff */
[----:B------:R-:W-:-:S04]  /*00f0*/  LOP3.LUT R0, R0, 0xfff, RZ, 0x3c, !PT ;  /* 0x00000fff00007812 */ /* 0x000fc800078e3cff */
[----:B------:R-:W-:Y:S01]  /*0100*/  LOP3.LUT R0, R0, 0xffff, RZ, 0xc0, !PT ;  /* 0x0000ffff00007812 */ /* 0x000fe200078ec0ff */
[----:B------:R-:W-:Y:S01]  /*0110*/  UMOV UR4, UR6 ;  /* 0x0000000600047c82 */ /* 0x000fe20008000000 */
[----:B-----5:R-:W-:Y:S02]  /*0120*/  UMOV UR5, UR7 ;  /* 0x0000000700057c82 */ /* 0x020fe40008000000 */
[----:B------:R-:W-:-:S05]  /*0130*/  UMOV UR4, UR4 ;  /* 0x0000000400047c82 */ /* 0x000fca0008000000 */
[----:B------:R-:W-:Y:S05]  /*0140*/  CALL.REL.NOINC `($__internal_0_$__cuda_sm20_div_u16) ;  /* 0x0000000000e07944 */ /* 0x000fea0003c00000 */
[----:B------:R-:W-:Y:S01]  /*0150*/  LOP3.LUT R9, R8, 0x3, RZ, 0xc0, !PT ;  /* 0x0000000308097812 */ /* 0x000fe200078ec0ff */
[----:B------:R-:W-:Y:S01]  /*0160*/  BSSY.RECONVERGENT B0, `(.L_x_0) ;  /* 0x000000e000007945 */ /* 0x000fe20003800200 */
[----:B------:R-:W-:Y:S01]  /*0170*/  PRMT R10, R3, 0x9910, RZ ;  /* 0x00009910030a7816 */ /* 0x000fe200000000ff */
[----:B------:R-:W-:Y:S01]  /*0180*/  IMAD.MOV.U32 R0, RZ, RZ, R2 ;  /* 0x000000ffff007224 */ /* 0x000fe200078e0002 */
[----:B------:R-:W-:-:S13]  /*0190*/  ISETP.NE.AND P0, PT, R9, 0x2, PT ;  /* 0x000000020900780c */ /* 0x000fda0003f05270 */
[----:B------:R-:W-:Y:S05]  /*01a0*/  @!P0 BRA `(.L_x_1) ;  /* 0x0000000000248947 */ /* 0x000fea0003800000 */
[----:B------:R-:W-:Y:S02]  /*01b0*/  IMAD.MOV.U32 R4, RZ, RZ, RZ ;  /* 0x000000ffff047224 */ /* 0x000fe400078e00ff */
[----:B------:R-:W-:-:S07]  /*01c0*/  IMAD.MOV.U32 R0, RZ, RZ, R2 ;  /* 0x000000ffff007224 */ /* 0x000fce00078e0002 */
.L_x_2:
[----:B------:R-:W-:Y:S01]  /*01d0*/  VIADD R4, R4, 0x1 ;  /* 0x0000000104047836 */ /* 0x000fe20000000000 */
[----:B------:R-:W-:-:S04]  /*01e0*/  LEA R5, R0, UR6, 0x1 ;  /* 0x0000000600057c11 */ /* 0x000fc8000f8e08ff */
[----:B------:R-:W-:Y:S01]  /*01f0*/  LOP3.LUT R8, R4, R9, RZ, 0x3c, !PT ;  /* 0x0000000904087212 */ /* 0x000fe200078e3cff */
[----:B------:R0:W-:Y:S03]  /*0200*/  STS.U16 [R5], R0 ;  /* 0x0000000005007388 */ /* 0x0001e60000000400 */
[----:B------:R-:W-:Y:S01]  /*0210*/  ISETP.NE.AND P0, PT, R8, 0x2, PT ;  /* 0x000000020800780c */ /* 0x000fe20003f05270 */
[----:B0-----:R-:W-:-:S12]  /*0220*/  IMAD.IADD R0, R3, 0x1, R0 ;  /* 0x0000000103007824 */ /* 0x001fd800078e0200 */
[----:B------:R-:W-:Y:S05]  /*0230*/  @P0 BRA `(.L_x_2) ;  /* 0xfffffffc00e40947 */ /* 0x000fea000383ffff */
.L_x_1:
[----:B------:R-:W-:Y:S05]  /*0240*/  BSYNC.RECONVERGENT B0 ;  /* 0x0000000000007941 */ /* 0x000fea0003800200 */
.L_x_0:
[C---:B------:R-:W-:Y:S01]  /*0250*/  PRMT R4, R0.reuse, 0x9910, RZ ;  /* 0x0000991000047816 */ /* 0x040fe200000000ff */
[----:B------:R-:W-:Y:S01]  /*0260*/  IMAD.MOV.U32 R9, RZ, RZ, R10 ;  /* 0x000000ffff097224 */ /* 0x000fe200078e000a */
[----:B------:R-:W-:Y:S01]  /*0270*/  BSSY.RECONVERGENT B0, `(.L_x_3) ;  /* 0x0000018000007945 */ /* 0x000fe20003800200 */
[----:B------:R-:W-:Y:S01]  /*0280*/  PRMT R5, RZ, 0x7610, R5 ;  /* 0x00007610ff057816 */ /* 0x000fe20000000005 */
[C---:B------:R-:W-:Y:S01]  /*0290*/  IMAD.IADD R20, R0.reuse, 0x1, R3 ;  /* 0x0000000100147824 */ /* 0x040fe200078e0203 */
[----:B------:R-:W-:Y:S01]  /*02a0*/  LEA R16, R3, R0, 0x1 ;  /* 0x0000000003107211 */ /* 0x000fe200078e08ff */
[--C-:B------:R-:W-:Y:S01]  /*02b0*/  IMAD R18, R9, 0x3, R4.reuse ;  /* 0x0000000309127824 */ /* 0x100fe200078e0204 */
[C---:B------:R-:W-:Y:S02]  /*02c0*/  LEA R8, R0.reuse, UR6, 0x1 ;  /* 0x0000000600087c11 */ /* 0x040fe4000f8e08ff */
[----:B------:R-:W-:-:S07]  /*02d0*/  PRMT R4, R0, 0x7610, R4 ;  /* 0x0000761000047816 */ /* 0x000fce0000000004 */
.L_x_4:
[--C-:B------:R-:W-:Y:S01]  /*02e0*/  IMAD.IADD R9, R4, 0x1, R5.reuse ;  /* 0x0000000104097824 */ /* 0x100fe200078e0205 */
[----:B-1----:R-:W-:Y:S01]  /*02f0*/  IADD3 R14, PT, PT, R18, R5, RZ ;  /* 0x00000005120e7210 */ /* 0x002fe20007ffe0ff */
[----:B------:R-:W-:Y:S01]  /*0300*/  IMAD.IADD R10, R20, 0x1, R5 ;  /* 0x00000001140a7824 */ /* 0x000fe200078e0205 */
[C---:B------:R-:W-:Y:S01]  /*0310*/  IADD3 R0, PT, PT, R3.reuse, R0, R3 ;  /* 0x0000000003007210 */ /* 0x040fe20007ffe003 */
[C-C-:B------:R-:W-:Y:S01]  /*0320*/  IMAD R11, R3.reuse, 0x2, R8.reuse ;  /* 0x00000002030b7824 */ /* 0x140fe200078e0208 */
[----:B------:R0:W-:Y:S01]  /*0330*/  STS.U16 [R8], R9 ;  /* 0x0000000908007388 */ /* 0x0001e20000000400 */
[----:B------:R-:W-:Y:S01]  /*0340*/  IMAD.IADD R12, R16, 0x1, R5 ;  /* 0x00000001100c7824 */ /* 0x000fe200078e0205 */
[C---:B------:R-:W-:Y:S01]  /*0350*/  IADD3 R0, PT, PT, R3.reuse, R0, R3 ;  /* 0x0000000003007210 */ /* 0x040fe20007ffe003 */
[C-C-:B------:R-:W-:Y:S01]  /*0360*/  IMAD R13, R3.reuse, 0x4, R8.reuse ;  /* 0x00000004030d7824 */ /* 0x140fe200078e0208 */
[----:B------:R1:W-:Y:S01]  /*0370*/  STS.U16 [R11], R10 ;  /* 0x0000000a0b007388 */ /* 0x0003e20000000400 */
[C-C-:B------:R-:W-:Y:S01]  /*0380*/  IMAD R15, R3.reuse, 0x6, R8.reuse ;  /* 0x00000006030f7824 */ /* 0x140fe200078e0208 */
[----:B------:R-:W-:Y:S01]  /*0390*/  ISETP.GE.U32.AND P0, PT, R0, 0x1000, PT ;  /* 0x000010000000780c */ /* 0x000fe20003f06070 */
[C---:B------:R-:W-:Y:S01]  /*03a0*/  IMAD R5, R3.reuse, 0x4, R5 ;  /* 0x0000000403057824 */ /* 0x040fe200078e0205 */
[----:B------:R1:W-:Y:S01]  /*03b0*/  STS.U16 [R13], R12 ;  /* 0x0000000c0d007388 */ /* 0x0003e20000000400 */
[----:B0-----:R-:W-:-:S03]  /*03c0*/  IMAD R8, R3, 0x8, R8 ;  /* 0x0000000803087824 */ /* 0x001fc600078e0208 */
[----:B------:R1:W-:Y:S07]  /*03d0*/  STS.U16 [R15], R14 ;  /* 0x0000000e0f007388 */ /* 0x0003ee0000000400 */
[----:B------:R-:W-:Y:S05]  /*03e0*/  @!P0 BRA `(.L_x_4) ;  /* 0xfffffffc00bc8947 */ /* 0x000fea000383ffff */
[----:B------:R-:W-:Y:S05]  /*03f0*/  BSYNC.RECONVERGENT B0 ;  /* 0x0000000000007941 */ /* 0x000fea0003800200 */
.L_x_3:
[----:B------:R-:W-:Y:S01]  /*0400*/  BAR.SYNC.DEFER_BLOCKING 0x0 ;  /* 0x0000000000007b1d */ /* 0x000fe20000010000 */
[----:B------:R-:W-:Y:S02]  /*0410*/  LEA R0, R2, UR4, 0x7 ;  /* 0x0000000402007c11 */ /* 0x000fe4000f8e38ff */
[----:B------:R-:W-:-:S03]  /*0420*/  MOV R8, 0x0 ;  /* 0x0000000000087802 */ /* 0x000fc60000000f00 */
[----:B------:R-:W0:Y:S03]  /*0430*/  LDCU.64 UR4, c[0x4][0x8] ;  /* 0x01000100ff0477ac */ /* 0x000e260008000a00 */
[----:B------:R-:W2:Y:S01]  /*0440*/  LDC.64 R8, c[0x4][R8] ;  /* 0x0100000008087b82 */ /* 0x000ea20000000a00 */
[----:B-1----:R-:W1:Y:S01]  /*0450*/  LDSM.16.M88.4 R12, [R0] ;  /* 0x00000000000c783b */ /* 0x002e620000000200 */
[----:B0-----:R-:W-:Y:S02]  /*0460*/  IMAD.U32 R4, RZ, RZ, UR4 ;  /* 0x00000004ff047e24 */ /* 0x001fe4000f8e00ff */
[----:B------:R-:W-:Y:S02]  /*0470*/  IMAD.U32 R5, RZ, RZ, UR5 ;  /* 0x00000005ff057e24 */ /* 0x000fe4000f8e00ff */
[----:B-1----:R-:W-:-:S05]  /*0480*/  IMAD.MOV.U32 R3, RZ, RZ, R12 ;  /* 0x000000ffff037224 */ /* 0x002fca00078e000c */
[----:B------:R0:W-:Y:S02]  /*0490*/  STL.64 [R1], R2 ;  /* 0x0000000201007387 */ /* 0x0001e40000100a00 */
[----:B------:R-:W-:-:S07]  /*04a0*/  LEPC R20, `(.L_x_5) ;  /* 0x000000001014794e */ /* 0x000fce0000000000 */
[----:B0-2---:R-:W-:Y:S05]  /*04b0*/  CALL.ABS.NOINC R8 ;  /* 0x0000000008007343 */ /* 0x005fea0003c00000 */
.L_x_5:
[----:B------:R-:W-:Y:S05]  /*04c0*/  EXIT ;  /* 0x000000000000794d */ /* 0x000fea0003800000 */
        .weak           $__internal_0_$__cuda_sm20_div_u16
        .type           $__internal_0_$__cuda_sm20_div_u16,@function
        .size           $__internal_0_$__cuda_sm20_div_u16,(.L_x_7 - $__internal_0_$__cuda_sm20_div_u16)
$__internal_0_$__cuda_sm20_div_u16:
[----:B------:R-:W0:Y:S01]  /*04d0*/  I2F.U16 R5, R4 ;  /* 0x0000000400057306 */ /* 0x000e220000101000 */
[----:B------:R-:W-:Y:S01]  /*04e0*/  HFMA2 R8, -RZ, RZ, 15, 0 ;  /* 0x4b800000ff087431 */ /* 0x000fe200000001ff */
[----:B------:R-:W-:Y:S02]  /*04f0*/  I2FP.F32.U32.RZ R0, R0 ;  /* 0x0000000000007245 */ /* 0x000fe4000020d000 */
[C---:B0-----:R-:W-:Y:S02]  /*0500*/  FSETP.GEU.AND P1, PT, |R5|.reuse, 1.175494350822287508e-38, PT ;  /* 0x008000000500780b */ /* 0x041fe40003f2e200 */
[----:B------:R-:W-:Y:S02]  /*0510*/  FSETP.GT.AND P0, PT, |R5|, 8.50705917302346158658e+37, PT ;  /* 0x7e8000000500780b */ /* 0x000fe40003f04200 */
[----:B------:R-:W-:-:S04]  /*0520*/  FSEL R8, R8, 1, !P1 ;  /* 0x3f80000008087808 */ /* 0x000fc80004800000 */
[----:B------:R-:W-:Y:S02]  /*0530*/  FSEL R8, R8, 0.25, !P0 ;  /* 0x3e80000008087808 */ /* 0x000fe40004000000 */
[----:B------:R-:W-:Y:S01]  /*0540*/  ISETP.NE.U32.AND P0, PT, R4, RZ, PT ;  /* 0x000000ff0400720c */ /* 0x000fe20003f05070 */
[----:B------:R-:W-:Y:S02]  /*0550*/  IMAD.MOV.U32 R4, RZ, RZ, R10 ;  /* 0x000000ffff047224 */ /* 0x000fe400078e000a */
[----:B------:R-:W-:-:S06]  /*0560*/  FMUL R9, R5, R8 ;  /* 0x0000000805097220 */ /* 0x000fcc0000400000 */
[----:B------:R-:W0:Y:S02]  /*0570*/  MUFU.RCP R9, R9 ;  /* 0x0000000900097308 */ /* 0x000e240000001000 */
[----:B0-----:R-:W-:-:S04]  /*0580*/  FMUL R8, R8, R9 ;  /* 0x0000000908087220 */ /* 0x001fc80000400000 */
[----:B------:R-:W-:-:S04]  /*0590*/  VIADD R5, R8, 0x2 ;  /* 0x0000000208057836 */ /* 0x000fc80000000000 */
[----:B------:R-:W-:Y:S01]  /*05a0*/  FMUL.RZ R0, R0, R5 ;  /* 0x0000000500007220 */ /* 0x000fe2000040c000 */
[----:B------:R-:W-:-:S05]  /*05b0*/  IMAD.MOV.U32 R5, RZ, RZ, 0x0 ;  /* 0x00000000ff057424 */ /* 0x000fca00078e00ff */
[----:B------:R-:W0:Y:S02]  /*05c0*/  F2I.U32.TRUNC.NTZ R0, R0 ;  /* 0x0000000000007305 */ /* 0x000e24000020f000 */
[----:B0-----:R-:W-:Y:S01]  /*05d0*/  LOP3.LUT R8, R0, 0xffff, RZ, 0xc0, !PT ;  /* 0x0000ffff00087812 */ /* 0x001fe200078ec0ff */
[----:B------:R-:W-:Y:S01]  /*05e0*/  @!P0 IMAD.MOV.U32 R8, RZ, RZ, -0x1 ;  /* 0xffffffffff088424 */ /* 0x000fe200078e00ff */
[----:B------:R-:W-:Y:S06]  /*05f0*/  RET.REL.NODEC R4 `(_Z13ldmatrix_testv) ;  /* 0xfffffff804807950 */ /* 0x000fec0003c3ffff */
.L_x_6:
[----:B------:R-:W-:-:S00]  /*0600*/  BRA `(.L_x_6) ;  /* 0xfffffffc00fc7947 */ /* 0x000fc0000383ffff */
[----:B------:R-:W-:-:S00]  /*0610*/  NOP ;  /* 0x0000000000007918 */ /* 0x000fc00000000000 */
        /* <DEDUP_REMOVED lines=14> */
.L_x_7:


//--------------------- .nv.global.init           --------------------------
	.section	.nv.global.init,"aw",@progbits
.nv.global.init:
	.type		$str,@object
	.size		$str,(.L_0 - $str)
$str:
        /*0000*/ 	.byte	0x76, 0x61, 0x6c, 0x75, 0x65, 0x20, 0x25, 0x64, 0x20, 0x3d, 0x20, 0x25, 0x64, 0x09, 0x00
.L_0:


//--------------------- .nv.shared._Z13ldmatrix_testv --------------------------
	.section	.nv.shared._Z13ldmatrix_testv,"aw",@nobits
	.sectionflags	@""
	.align	2
.nv.shared._Z13ldmatrix_testv:
	.zero		9216


//--------------------- .nv.shared.reserved.0     --------------------------
	.section	.nv.shared.reserved.0,"aw",@nobits
	.weak		__nv_reservedSMEM_offset_0_alias
	.size		__nv_reservedSMEM_offset_0_alias, 0, 64
	.other		__nv_reservedSMEM_offset_0_alias,@"STO_CUDA_RESERVED_SHARED STV_DEFAULT"
__nv_reservedSMEM_offset_0_alias:
	.zero		0
	.zero		64


//--------------------- .nv.constant0._Z13ldmatrix_testv --------------------------
	.section	.nv.constant0._Z13ldmatrix_testv,"a",@progbits
	.sectionflags	@""
	.align	4
.nv.constant0._Z13ldmatrix_testv:
	.zero		896


//--------------------- SYMBOLS --------------------------

	.type		.nv.reservedSmem.offset0,@object
	.size		.nv.reservedSmem.offset0,0x4
	.type		.nv.reservedSmem.cap,@object
	.size		.nv.reservedSmem.cap,0x4
	.type		vprintf,@function
